//
// Generated by NVIDIA NVVM Compiler
//
// Compiler Build ID: CL-36424714
// Cuda compilation tools, release 13.0, V13.0.88
// Based on NVVM 20.0.0
//

.version 9.0
.target sm_100
.address_size 64

	// .globl	_Z19interleavedPairsSumPiS_i

.visible .entry _Z19interleavedPairsSumPiS_i(
	.param .u64 .ptr .align 1 _Z19interleavedPairsSumPiS_i_param_0,
	.param .u64 .ptr .align 1 _Z19interleavedPairsSumPiS_i_param_1,
	.param .u32 _Z19interleavedPairsSumPiS_i_param_2
)
{
	.reg .pred 	%p<6>;
	.reg .b32 	%r<14>;
	.reg .b64 	%rd<13>;

	ld.param.u64 	%rd4, [_Z19interleavedPairsSumPiS_i_param_0];
	ld.param.u64 	%rd3, [_Z19interleavedPairsSumPiS_i_param_1];
	ld.param.u32 	%r6, [_Z19interleavedPairsSumPiS_i_param_2];
	cvta.to.global.u64 	%rd5, %rd4;
	mov.u32 	%r1, %tid.x;
	mov.u32 	%r13, %ntid.x;
	mov.u32 	%r3, %ctaid.x;
	mul.lo.s32 	%r7, %r13, %r3;
	add.s32 	%r8, %r7, %r1;
	mul.wide.u32 	%rd6, %r7, 4;
	add.s64 	%rd1, %rd5, %rd6;
	setp.ge.s32 	%p1, %r8, %r6;
	@%p1 bra 	$L__BB0_8;
	setp.lt.u32 	%p2, %r13, 2;
	@%p2 bra 	$L__BB0_6;
	mul.wide.u32 	%rd7, %r1, 4;
	add.s64 	%rd2, %rd1, %rd7;
$L__BB0_3:
	shr.u32 	%r5, %r13, 1;
	setp.ge.u32 	%p3, %r1, %r5;
	@%p3 bra 	$L__BB0_5;
	mul.wide.u32 	%rd8, %r5, 4;
	add.s64 	%rd9, %rd2, %rd8;
	ld.global.u32 	%r9, [%rd9];
	ld.global.u32 	%r10, [%rd2];
	add.s32 	%r11, %r10, %r9;
	st.global.u32 	[%rd2], %r11;
$L__BB0_5:
	bar.sync 	0;
	setp.gt.u32 	%p4, %r13, 3;
	mov.u32 	%r13, %r5;
	@%p4 bra 	$L__BB0_3;
$L__BB0_6:
	setp.ne.s32 	%p5, %r1, 0;
	@%p5 bra 	$L__BB0_8;
	ld.global.u32 	%r12, [%rd1];
	cvta.to.global.u64 	%rd10, %rd3;
	mul.wide.u32 	%rd11, %r3, 4;
	add.s64 	%rd12, %rd10, %rd11;
	st.global.u32 	[%rd12], %r12;
$L__BB0_8:
	ret;

}


// ===== COMPILED SASS (sm_100) =====

	.target	sm_100

	.elftype	@"ET_EXEC"


//--------------------- .note.nv.tkinfo           --------------------------
	.section	.note.nv.tkinfo,"",@"SHT_NOTE"
	.sectionflags	@"SHF_NOTE_NV_TKINFO"
	.tkinfo
        /*0018*/ 	.word	0x00000002
        /*0030*/ 	.string	""
        /*0030*/ 	.string	"ptxas"
        /*0030*/ 	.string	"Cuda compilation tools, release 13.0, V13.0.88"
        /*0030*/ 	.string	"Build cuda_13.0.r13.0/compiler.36424714_0"
        /*0030*/ 	.string	"-arch sm_100 -m 64 "



//--------------------- .note.nv.cuinfo           --------------------------
	.section	.note.nv.cuinfo,"",@"SHT_NOTE"
	.sectionflags	@"SHF_NOTE_NV_CUINFO"
        /*0018*/ 	.short	0x0002
        /*001a*/ 	.short	0x0064
        /*001c*/ 	.short	0x0082
	.zero		2


//--------------------- .nv.info                  --------------------------
	.section	.nv.info,"",@"SHT_CUDA_INFO"
	.align	4


	//----- nvinfo : EIATTR_REGCOUNT
	.align		4
        /*0000*/ 	.byte	0x04, 0x2f
        /*0002*/ 	.short	(.L_1 - .L_0)
	.align		4
.L_0:
        /*0004*/ 	.word	index@(_Z19interleavedPairsSumPiS_i)
        /*0008*/ 	.word	0x00000010


	//----- nvinfo : EIATTR_FRAME_SIZE
	.align		4
.L_1:
        /*000c*/ 	.byte	0x04, 0x11
        /*000e*/ 	.short	(.L_3 - .L_2)
	.align		4
.L_2:
        /*0010*/ 	.word	index@(_Z19interleavedPairsSumPiS_i)
        /*0014*/ 	.word	0x00000000


	//----- nvinfo : EIATTR_MIN_STACK_SIZE
	.align		4
.L_3:
        /*0018*/ 	.byte	0x04, 0x12
        /*001a*/ 	.short	(.L_5 - .L_4)
	.align		4
.L_4:
        /*001c*/ 	.word	index@(_Z19interleavedPairsSumPiS_i)
        /*0020*/ 	.word	0x00000000
.L_5:


//--------------------- .nv.compat                --------------------------
	.section	.nv.compat,"",@"SHT_CUDA_COMPAT_INFO"
	.align	4
        /*0000*/ 	.byte	0x02, 0x09, 0x00, 0x00, 0x02, 0x02, 0x01, 0x00, 0x02, 0x05, 0x05, 0x00, 0x03, 0x07, 0x01, 0x01
        /*0010*/ 	.byte	0x02, 0x03, 0x00, 0x00, 0x02, 0x06, 0x01, 0x00, 0x04, 0x0b, 0x08, 0x00, 0x09, 0x00, 0x00, 0x00
        /*0020*/ 	.byte	0x00, 0x00, 0x00, 0x00


//--------------------- .nv.info._Z19interleavedPairsSumPiS_i --------------------------
	.section	.nv.info._Z19interleavedPairsSumPiS_i,"",@"SHT_CUDA_INFO"
	.sectionflags	@""
	.align	4


	//----- nvinfo : EIATTR_CUDA_API_VERSION
	.align		4
        /*0000*/ 	.byte	0x04, 0x37
        /*0002*/ 	.short	(.L_7 - .L_6)
.L_6:
        /*0004*/ 	.word	0x00000082


	//----- nvinfo : EIATTR_KPARAM_INFO
	.align		4
.L_7:
        /*0008*/ 	.byte	0x04, 0x17
        /*000a*/ 	.short	(.L_9 - .L_8)
.L_8:
        /*000c*/ 	.word	0x00000000
        /*0010*/ 	.short	0x0002
        /*0012*/ 	.short	0x0010
        /*0014*/ 	.byte	0x00, 0xf0, 0x11, 0x00


	//----- nvinfo : EIATTR_KPARAM_INFO
	.align		4
.L_9:
        /*0018*/ 	.byte	0x04, 0x17
        /*001a*/ 	.short	(.L_11 - .L_10)
.L_10:
        /*001c*/ 	.word	0x00000000
        /*0020*/ 	.short	0x0001
        /*0022*/ 	.short	0x0008
        /*0024*/ 	.byte	0x00, 0xf5, 0x21, 0x00


	//----- nvinfo : EIATTR_KPARAM_INFO
	.align		4
.L_11:
        /*0028*/ 	.byte	0x04, 0x17
        /*002a*/ 	.short	(.L_13 - .L_12)
.L_12:
        /*002c*/ 	.word	0x00000000
        /*0030*/ 	.short	0x0000
        /*0032*/ 	.short	0x0000
        /*0034*/ 	.byte	0x00, 0xf5, 0x21, 0x00


	//----- nvinfo : EIATTR_SPARSE_MMA_MASK
	.align		4
.L_13:
        /*0038*/ 	.byte	0x03, 0x50
        /*003a*/ 	.short	0x0000


	//----- nvinfo : EIATTR_MAXREG_COUNT
	.align		4
        /*003c*/ 	.byte	0x03, 0x1b
        /*003e*/ 	.short	0x00ff


	//----- nvinfo : EIATTR_NUM_BARRIERS
	.align		4
        /*0040*/ 	.byte	0x02, 0x4c
        /*0042*/ 	.byte	0x01
	.zero		1


	//----- nvinfo : EIATTR_MERCURY_ISA_VERSION
	.align		4
        /*0044*/ 	.byte	0x03, 0x5f
        /*0046*/ 	.short	0x0101


	//----- nvinfo : EIATTR_VRC_CTA_INIT_COUNT
	.align		4
        /*0048*/ 	.byte	0x02, 0x4a
	.zero		1
	.zero		1


	//----- nvinfo : EIATTR_EXIT_INSTR_OFFSETS
	.align		4
        /*004c*/ 	.byte	0x04, 0x1c
        /*004e*/ 	.short	(.L_15 - .L_14)


	//   ....[0]....
.L_14:
        /*0050*/ 	.word	0x000000a0


	//   ....[1]....
        /*0054*/ 	.word	0x000001f0


	//   ....[2]....
        /*0058*/ 	.word	0x00000240


	//----- nvinfo : EIATTR_CRS_STACK_SIZE
	.align		4
.L_15:
        /*005c*/ 	.byte	0x04, 0x1e
        /*005e*/ 	.short	(.L_17 - .L_16)
.L_16:
        /*0060*/ 	.word	0x00000000


	//----- nvinfo : EIATTR_CBANK_PARAM_SIZE
	.align		4
.L_17:
        /*0064*/ 	.byte	0x03, 0x19
        /*0066*/ 	.short	0x0014


	//----- nvinfo : EIATTR_PARAM_CBANK
	.align		4
        /*0068*/ 	.byte	0x04, 0x0a
        /*006a*/ 	.short	(.L_19 - .L_18)
	.align		4
.L_18:
        /*006c*/ 	.word	index@(.nv.constant0._Z19interleavedPairsSumPiS_i)
        /*0070*/ 	.short	0x0380
        /*0072*/ 	.short	0x0014


	//----- nvinfo : EIATTR_SW_WAR
	.align		4
.L_19:
        /*0074*/ 	.byte	0x04, 0x36
        /*0076*/ 	.short	(.L_21 - .L_20)
.L_20:
        /*0078*/ 	.word	0x00000008
.L_21:


//--------------------- .nv.callgraph             --------------------------
	.section	.nv.callgraph,"",@"SHT_CUDA_CALLGRAPH"
	.align	4
	.sectionentsize	8
	.align		4
        /*0000*/ 	.word	0x00000000
	.align		4
        /*0004*/ 	.word	0xffffffff
	.align		4
        /*0008*/ 	.word	0x00000000
	.align		4
        /*000c*/ 	.word	0xfffffffe
	.align		4
        /*0010*/ 	.word	0x00000000
	.align		4
        /*0014*/ 	.word	0xfffffffd
	.align		4
        /*0018*/ 	.word	0x00000000
	.align		4
        /*001c*/ 	.word	0xfffffffc


//--------------------- .text._Z19interleavedPairsSumPiS_i --------------------------
	.section	.text._Z19interleavedPairsSumPiS_i,"ax",@progbits
	.align	128
        .global         _Z19interleavedPairsSumPiS_i
        .type           _Z19interleavedPairsSumPiS_i,@function
        .size           _Z19interleavedPairsSumPiS_i,(.L_x_5 - _Z19interleavedPairsSumPiS_i)
        .other          _Z19interleavedPairsSumPiS_i,@"STO_CUDA_ENTRY STV_DEFAULT"
_Z19interleavedPairsSumPiS_i:
.text._Z19interleavedPairsSumPiS_i:
[----:B------:R-:W-:Y:S01]  /*0000*/  LDC R1, c[0x0][0x37c] ;  /* 0x0000df00ff017b82 */ /* 0x000fe20000000800 */
[----:B------:R-:W0:Y:S01]  /*0010*/  S2R R11, SR_CTAID.X ;  /* 0x00000000000b7919 */ /* 0x000e220000002500 */
[----:B------:R-:W0:Y:S06]  /*0020*/  LDCU UR4, c[0x0][0x360] ;  /* 0x00006c00ff0477ac */ /* 0x000e2c0008000800 */
[----:B------:R-:W1:Y:S01]  /*0030*/  LDC.64 R2, c[0x0][0x380] ;  /* 0x0000e000ff027b82 */ /* 0x000e620000000a00 */
[----:B------:R-:W2:Y:S01]  /*0040*/  S2R R8, SR_TID.X ;  /* 0x0000000000087919 */ /* 0x000ea20000002100 */
[----:B------:R-:W3:Y:S01]  /*0050*/  LDCU UR5, c[0x0][0x390] ;  /* 0x00007200ff0577ac */ /* 0x000ee20008000800 */
[----:B0-----:R-:W-:-:S04]  /*0060*/  IMAD R5, R11, UR4, RZ ;  /* 0x000000040b057c24 */ /* 0x001fc8000f8e02ff */
[----:B--2---:R-:W-:-:S05]  /*0070*/  IMAD.IADD R0, R5, 0x1, R8 ;  /* 0x0000000105007824 */ /* 0x004fca00078e0208 */
[----:B---3--:R-:W-:Y:S01]  /*0080*/  ISETP.GE.AND P0, PT, R0, UR5, PT ;  /* 0x0000000500007c0c */ /* 0x008fe2000bf06270 */
[----:B------:R-:W-:-:S12]  /*0090*/  IMAD.U32 R0, RZ, RZ, UR4 ;  /* 0x00000004ff007e24 */ /* 0x000fd8000f8e00ff */
[----:B-1----:R-:W-:Y:S05]  /*00a0*/  @P0 EXIT ;  /* 0x000000000000094d */ /* 0x002fea0003800000 */
[----:B------:R-:W-:Y:S01]  /*00b0*/  ISETP.GE.U32.AND P0, PT, R0, 0x2, PT ;  /* 0x000000020000780c */ /* 0x000fe20003f06070 */
[----:B------:R-:W0:Y:S01]  /*00c0*/  LDCU.64 UR4, c[0x0][0x358] ;  /* 0x00006b00ff0477ac */ /* 0x000e220008000a00 */
[----:B------:R-:W-:-:S11]  /*00d0*/  IMAD.WIDE.U32 R2, R5, 0x4, R2 ;  /* 0x0000000405027825 */ /* 0x000fd600078e0002 */
[----:B------:R-:W-:Y:S05]  /*00e0*/  @!P0 BRA `(.L_x_0) ;  /* 0x00000000003c8947 */ /* 0x000fea0003800000 */
[----:B------:R-:W-:-:S07]  /*00f0*/  IMAD.WIDE.U32 R4, R8, 0x4, R2 ;  /* 0x0000000408047825 */ /* 0x000fce00078e0002 */
.L_x_3:
[----:B------:R-:W-:Y:S01]  /*0100*/  SHF.R.U32.HI R13, RZ, 0x1, R0 ;  /* 0x00000001ff0d7819 */ /* 0x000fe20000011600 */
[----:B------:R-:W-:Y:S03]  /*0110*/  BSSY.RECONVERGENT B0, `(.L_x_1) ;  /* 0x0000008000007945 */ /* 0x000fe60003800200 */
[----:B------:R-:W-:-:S13]  /*0120*/  ISETP.GE.U32.AND P0, PT, R8, R13, PT ;  /* 0x0000000d0800720c */ /* 0x000fda0003f06070 */
[----:B-1----:R-:W-:Y:S05]  /*0130*/  @P0 BRA `(.L_x_2) ;  /* 0x0000000000140947 */ /* 0x002fea0003800000 */
[----:B------:R-:W-:Y:S01]  /*0140*/  IMAD.WIDE.U32 R6, R13, 0x4, R4 ;  /* 0x000000040d067825 */ /* 0x000fe200078e0004 */
[----:B0-----:R-:W2:Y:S05]  /*0150*/  LDG.E R9, desc[UR4][R4.64] ;  /* 0x0000000404097981 */ /* 0x001eaa000c1e1900 */
[----:B------:R-:W2:Y:S02]  /*0160*/  LDG.E R6, desc[UR4][R6.64] ;  /* 0x0000000406067981 */ /* 0x000ea4000c1e1900 */
[----:B--2---:R-:W-:-:S05]  /*0170*/  IADD3 R9, PT, PT, R6, R9, RZ ;  /* 0x0000000906097210 */ /* 0x004fca0007ffe0ff */
[----:B------:R1:W-:Y:S02]  /*0180*/  STG.E desc[UR4][R4.64], R9 ;  /* 0x0000000904007986 */ /* 0x0003e4000c101904 */
.L_x_2:
[----:B0-----:R-:W-:Y:S05]  /*0190*/  BSYNC.RECONVERGENT B0 ;  /* 0x0000000000007941 */ /* 0x001fea0003800200 */
.L_x_1:
[----:B------:R-:W-:Y:S01]  /*01a0*/  BAR.SYNC.DEFER_BLOCKING 0x0 ;  /* 0x0000000000007b1d */ /* 0x000fe20000010000 */
[----:B------:R-:W-:Y:S02]  /*01b0*/  ISETP.GT.U32.AND P0, PT, R0, 0x3, PT ;  /* 0x000000030000780c */ /* 0x000fe40003f04070 */
[----:B------:R-:W-:-:S11]  /*01c0*/  MOV R0, R13 ;  /* 0x0000000d00007202 */ /* 0x000fd60000000f00 */
[----:B------:R-:W-:Y:S05]  /*01d0*/  @P0 BRA `(.L_x_3) ;  /* 0xfffffffc00c80947 */ /* 0x000fea000383ffff */
.L_x_0:
[----:B------:R-:W-:-:S13]  /*01e0*/  ISETP.NE.AND P0, PT, R8, RZ, PT ;  /* 0x000000ff0800720c */ /* 0x000fda0003f05270 */
[----:B0-----:R-:W-:Y:S05]  /*01f0*/  @P0 EXIT ;  /* 0x000000000000094d */ /* 0x001fea0003800000 */
[----:B------:R-:W2:Y:S01]  /*0200*/  LDG.E R3, desc[UR4][R2.64] ;  /* 0x0000000402037981 */ /* 0x000ea2000c1e1900 */
[----:B-1----:R-:W0:Y:S02]  /*0210*/  LDC.64 R4, c[0x0][0x388] ;  /* 0x0000e200ff047b82 */ /* 0x002e240000000a00 */
[----:B0-----:R-:W-:-:S05]  /*0220*/  IMAD.WIDE.U32 R4, R11, 0x4, R4 ;  /* 0x000000040b047825 */ /* 0x001fca00078e0004 */
[----:B--2---:R-:W-:Y:S01]  /*0230*/  STG.E desc[UR4][R4.64], R3 ;  /* 0x0000000304007986 */ /* 0x004fe2000c101904 */
[----:B------:R-:W-:Y:S05]  /*0240*/  EXIT ;  /* 0x000000000000794d */ /* 0x000fea0003800000 */
.L_x_4:
[----:B------:R-:W-:-:S00]  /*0250*/  BRA `(.L_x_4) ;  /* 0xfffffffc00fc7947 */ /* 0x000fc0000383ffff */
[----:B------:R-:W-:-:S00]  /*0260*/  NOP ;  /* 0x0000000000007918 */ /* 0x000fc00000000000 */
        /* <DEDUP_REMOVED lines=9> */
.L_x_5:


//--------------------- .nv.shared.reserved.0     --------------------------
	.section	.nv.shared.reserved.0,"aw",@nobits
	.weak		__nv_reservedSMEM_offset_0_alias
	.size		__nv_reservedSMEM_offset_0_alias, 0, 64
	.other		__nv_reservedSMEM_offset_0_alias,@"STO_CUDA_RESERVED_SHARED STV_DEFAULT"
__nv_reservedSMEM_offset_0_alias:
	.zero		0
	.zero		64


//--------------------- .nv.constant0._Z19interleavedPairsSumPiS_i --------------------------
	.section	.nv.constant0._Z19interleavedPairsSumPiS_i,"a",@progbits
	.sectionflags	@""
	.align	4
.nv.constant0._Z19interleavedPairsSumPiS_i:
	.zero		916


//--------------------- SYMBOLS --------------------------

	.type		.nv.reservedSmem.offset0,@object
	.size		.nv.reservedSmem.offset0,0x4
